//
// Generated by NVIDIA NVVM Compiler
//
// Compiler Build ID: CL-36424714
// Cuda compilation tools, release 13.0, V13.0.88
// Based on NVVM 20.0.0
//

.version 9.0
.target sm_100
.address_size 64

	// .globl	_Z9reductionPfiS_
// _ZZ10reduction2PfiS_E5mat_s has been demoted
// _ZZ10reduction3PfiS_E5mat_s has been demoted
// _ZZ10reduction4PfiS_E5mat_s has been demoted

.visible .entry _Z9reductionPfiS_(
	.param .u64 .ptr .align 1 _Z9reductionPfiS__param_0,
	.param .u32 _Z9reductionPfiS__param_1,
	.param .u64 .ptr .align 1 _Z9reductionPfiS__param_2
)
{
	.reg .pred 	%p<4>;
	.reg .b32 	%r<6>;
	.reg .b32 	%f<5>;
	.reg .b64 	%rd<9>;

	ld.param.u64 	%rd4, [_Z9reductionPfiS__param_0];
	ld.param.u64 	%rd3, [_Z9reductionPfiS__param_2];
	cvta.to.global.u64 	%rd1, %rd4;
	mov.u32 	%r1, %tid.x;
	mov.u32 	%r5, %ntid.x;
	mul.wide.u32 	%rd5, %r1, 4;
	add.s64 	%rd2, %rd1, %rd5;
$L__BB0_1:
	setp.ge.u32 	%p1, %r1, %r5;
	@%p1 bra 	$L__BB0_3;
	mul.wide.s32 	%rd6, %r5, 4;
	add.s64 	%rd7, %rd2, %rd6;
	ld.global.f32 	%f1, [%rd7];
	ld.global.f32 	%f2, [%rd2];
	add.f32 	%f3, %f1, %f2;
	st.global.f32 	[%rd2], %f3;
$L__BB0_3:
	bar.sync 	0;
	shr.u32 	%r4, %r5, 1;
	setp.gt.u32 	%p2, %r5, 1;
	mov.u32 	%r5, %r4;
	@%p2 bra 	$L__BB0_1;
	setp.ne.s32 	%p3, %r1, 0;
	@%p3 bra 	$L__BB0_6;
	ld.global.f32 	%f4, [%rd1];
	cvta.to.global.u64 	%rd8, %rd3;
	st.global.f32 	[%rd8], %f4;
$L__BB0_6:
	ret;

}
	// .globl	_Z10reduction2PfiS_
.visible .entry _Z10reduction2PfiS_(
	.param .u64 .ptr .align 1 _Z10reduction2PfiS__param_0,
	.param .u32 _Z10reduction2PfiS__param_1,
	.param .u64 .ptr .align 1 _Z10reduction2PfiS__param_2
)
{
	.reg .pred 	%p<5>;
	.reg .b32 	%r<11>;
	.reg .b32 	%f<8>;
	.reg .b64 	%rd<7>;
	// demoted variable
	.shared .align 4 .b8 _ZZ10reduction2PfiS_E5mat_s[128];
	ld.param.u64 	%rd2, [_Z10reduction2PfiS__param_0];
	ld.param.u64 	%rd1, [_Z10reduction2PfiS__param_2];
	cvta.to.global.u64 	%rd3, %rd2;
	mov.u32 	%r1, %tid.x;
	mul.wide.u32 	%rd4, %r1, 4;
	add.s64 	%rd5, %rd3, %rd4;
	ld.global.f32 	%f1, [%rd5];
	ld.global.f32 	%f2, [%rd5+128];
	add.f32 	%f3, %f1, %f2;
	shl.b32 	%r6, %r1, 2;
	mov.u32 	%r7, _ZZ10reduction2PfiS_E5mat_s;
	add.s32 	%r2, %r7, %r6;
	st.shared.f32 	[%r2], %f3;
	mov.u32 	%r10, %ntid.x;
	setp.lt.u32 	%p1, %r10, 2;
	@%p1 bra 	$L__BB1_4;
$L__BB1_1:
	shr.u32 	%r5, %r10, 1;
	bar.sync 	0;
	setp.ge.u32 	%p2, %r1, %r5;
	@%p2 bra 	$L__BB1_3;
	shl.b32 	%r8, %r5, 2;
	add.s32 	%r9, %r2, %r8;
	ld.shared.f32 	%f4, [%r9];
	ld.shared.f32 	%f5, [%r2];
	add.f32 	%f6, %f4, %f5;
	st.shared.f32 	[%r2], %f6;
$L__BB1_3:
	setp.gt.u32 	%p3, %r10, 3;
	mov.u32 	%r10, %r5;
	@%p3 bra 	$L__BB1_1;
$L__BB1_4:
	setp.ne.s32 	%p4, %r1, 0;
	@%p4 bra 	$L__BB1_6;
	ld.shared.f32 	%f7, [_ZZ10reduction2PfiS_E5mat_s];
	cvta.to.global.u64 	%rd6, %rd1;
	st.global.f32 	[%rd6], %f7;
$L__BB1_6:
	ret;

}
	// .globl	_Z10reduction3PfiS_
.visible .entry _Z10reduction3PfiS_(
	.param .u64 .ptr .align 1 _Z10reduction3PfiS__param_0,
	.param .u32 _Z10reduction3PfiS__param_1,
	.param .u64 .ptr .align 1 _Z10reduction3PfiS__param_2
)
{
	.reg .pred 	%p<5>;
	.reg .b32 	%r<15>;
	.reg .b32 	%f<9>;
	.reg .b64 	%rd<7>;
	// demoted variable
	.shared .align 4 .b8 _ZZ10reduction3PfiS_E5mat_s[128];
	ld.param.u64 	%rd2, [_Z10reduction3PfiS__param_0];
	ld.param.u64 	%rd1, [_Z10reduction3PfiS__param_2];
	cvta.to.global.u64 	%rd3, %rd2;
	mov.u32 	%r6, %ctaid.x;
	mov.u32 	%r14, %ntid.x;
	mul.lo.s32 	%r7, %r14, %r6;
	shl.b32 	%r8, %r7, 1;
	mov.u32 	%r2, %tid.x;
	add.s32 	%r9, %r8, %r2;
	mul.wide.s32 	%rd4, %r9, 4;
	add.s64 	%rd5, %rd3, %rd4;
	ld.global.f32 	%f1, [%rd5];
	ld.global.f32 	%f2, [%rd5+128];
	add.f32 	%f3, %f1, %f2;
	shl.b32 	%r10, %r2, 2;
	mov.u32 	%r11, _ZZ10reduction3PfiS_E5mat_s;
	add.s32 	%r3, %r11, %r10;
	st.shared.f32 	[%r3], %f3;
	setp.lt.u32 	%p1, %r14, 2;
	@%p1 bra 	$L__BB2_4;
$L__BB2_1:
	shr.u32 	%r5, %r14, 1;
	bar.sync 	0;
	setp.ge.u32 	%p2, %r2, %r5;
	@%p2 bra 	$L__BB2_3;
	shl.b32 	%r12, %r5, 2;
	add.s32 	%r13, %r3, %r12;
	ld.shared.f32 	%f4, [%r13];
	ld.shared.f32 	%f5, [%r3];
	add.f32 	%f6, %f4, %f5;
	st.shared.f32 	[%r3], %f6;
$L__BB2_3:
	setp.gt.u32 	%p3, %r14, 3;
	mov.u32 	%r14, %r5;
	@%p3 bra 	$L__BB2_1;
$L__BB2_4:
	setp.ne.s32 	%p4, %r2, 0;
	@%p4 bra 	$L__BB2_6;
	ld.shared.f32 	%f7, [_ZZ10reduction3PfiS_E5mat_s];
	cvta.to.global.u64 	%rd6, %rd1;
	atom.global.add.f32 	%f8, [%rd6], %f7;
$L__BB2_6:
	ret;

}
	// .globl	_Z10reduction4PfiS_
.visible .entry _Z10reduction4PfiS_(
	.param .u64 .ptr .align 1 _Z10reduction4PfiS__param_0,
	.param .u32 _Z10reduction4PfiS__param_1,
	.param .u64 .ptr .align 1 _Z10reduction4PfiS__param_2
)
{
	.reg .pred 	%p<5>;
	.reg .b32 	%r<15>;
	.reg .b32 	%f<13>;
	.reg .b64 	%rd<7>;
	// demoted variable
	.shared .align 4 .b8 _ZZ10reduction4PfiS_E5mat_s[128];
	ld.param.u64 	%rd2, [_Z10reduction4PfiS__param_0];
	ld.param.u64 	%rd1, [_Z10reduction4PfiS__param_2];
	cvta.to.global.u64 	%rd3, %rd2;
	mov.u32 	%r6, %ctaid.x;
	mov.u32 	%r14, %ntid.x;
	mul.lo.s32 	%r7, %r14, %r6;
	shl.b32 	%r8, %r7, 2;
	mov.u32 	%r2, %tid.x;
	add.s32 	%r9, %r8, %r2;
	mul.wide.s32 	%rd4, %r9, 4;
	add.s64 	%rd5, %rd3, %rd4;
	ld.global.f32 	%f1, [%rd5];
	ld.global.f32 	%f2, [%rd5+128];
	add.f32 	%f3, %f1, %f2;
	ld.global.f32 	%f4, [%rd5+256];
	add.f32 	%f5, %f3, %f4;
	ld.global.f32 	%f6, [%rd5+384];
	add.f32 	%f7, %f5, %f6;
	shl.b32 	%r10, %r2, 2;
	mov.u32 	%r11, _ZZ10reduction4PfiS_E5mat_s;
	add.s32 	%r3, %r11, %r10;
	st.shared.f32 	[%r3], %f7;
	setp.lt.u32 	%p1, %r14, 2;
	@%p1 bra 	$L__BB3_4;
$L__BB3_1:
	shr.u32 	%r5, %r14, 1;
	bar.sync 	0;
	setp.ge.u32 	%p2, %r2, %r5;
	@%p2 bra 	$L__BB3_3;
	shl.b32 	%r12, %r5, 2;
	add.s32 	%r13, %r3, %r12;
	ld.shared.f32 	%f8, [%r13];
	ld.shared.f32 	%f9, [%r3];
	add.f32 	%f10, %f8, %f9;
	st.shared.f32 	[%r3], %f10;
$L__BB3_3:
	setp.gt.u32 	%p3, %r14, 3;
	mov.u32 	%r14, %r5;
	@%p3 bra 	$L__BB3_1;
$L__BB3_4:
	setp.ne.s32 	%p4, %r2, 0;
	@%p4 bra 	$L__BB3_6;
	ld.shared.f32 	%f11, [_ZZ10reduction4PfiS_E5mat_s];
	cvta.to.global.u64 	%rd6, %rd1;
	atom.global.add.f32 	%f12, [%rd6], %f11;
$L__BB3_6:
	ret;

}


// ===== COMPILED SASS (sm_100) =====

	.target	sm_100

	.elftype	@"ET_EXEC"


//--------------------- .note.nv.tkinfo           --------------------------
	.section	.note.nv.tkinfo,"",@"SHT_NOTE"
	.sectionflags	@"SHF_NOTE_NV_TKINFO"
	.tkinfo
        /*0018*/ 	.word	0x00000002
        /*0030*/ 	.string	""
        /*0030*/ 	.string	"ptxas"
        /*0030*/ 	.string	"Cuda compilation tools, release 13.0, V13.0.88"
        /*0030*/ 	.string	"Build cuda_13.0.r13.0/compiler.36424714_0"
        /*0030*/ 	.string	"-arch sm_100 -m 64 "



//--------------------- .note.nv.cuinfo           --------------------------
	.section	.note.nv.cuinfo,"",@"SHT_NOTE"
	.sectionflags	@"SHF_NOTE_NV_CUINFO"
        /*0018*/ 	.short	0x0002
        /*001a*/ 	.short	0x0064
        /*001c*/ 	.short	0x0082
	.zero		2


//--------------------- .nv.info                  --------------------------
	.section	.nv.info,"",@"SHT_CUDA_INFO"
	.align	4


	//----- nvinfo : EIATTR_REGCOUNT
	.align		4
        /*0000*/ 	.byte	0x04, 0x2f
        /*0002*/ 	.short	(.L_1 - .L_0)
	.align		4
.L_0:
        /*0004*/ 	.word	index@(_Z9reductionPfiS_)
        /*0008*/ 	.word	0x0000000c


	//----- nvinfo : EIATTR_FRAME_SIZE
	.align		4
.L_1:
        /*000c*/ 	.byte	0x04, 0x11
        /*000e*/ 	.short	(.L_3 - .L_2)
	.align		4
.L_2:
        /*0010*/ 	.word	index@(_Z9reductionPfiS_)
        /*0014*/ 	.word	0x00000000


	//----- nvinfo : EIATTR_REGCOUNT
	.align		4
.L_3:
        /*0018*/ 	.byte	0x04, 0x2f
        /*001a*/ 	.short	(.L_5 - .L_4)
	.align		4
.L_4:
        /*001c*/ 	.word	index@(_Z10reduction2PfiS_)
        /*0020*/ 	.word	0x0000000a


	//----- nvinfo : EIATTR_FRAME_SIZE
	.align		4
.L_5:
        /*0024*/ 	.byte	0x04, 0x11
        /*0026*/ 	.short	(.L_7 - .L_6)
	.align		4
.L_6:
        /*0028*/ 	.word	index@(_Z10reduction2PfiS_)
        /*002c*/ 	.word	0x00000000


	//----- nvinfo : EIATTR_REGCOUNT
	.align		4
.L_7:
        /*0030*/ 	.byte	0x04, 0x2f
        /*0032*/ 	.short	(.L_9 - .L_8)
	.align		4
.L_8:
        /*0034*/ 	.word	index@(_Z10reduction3PfiS_)
        /*0038*/ 	.word	0x0000000a


	//----- nvinfo : EIATTR_FRAME_SIZE
	.align		4
.L_9:
        /*003c*/ 	.byte	0x04, 0x11
        /*003e*/ 	.short	(.L_11 - .L_10)
	.align		4
.L_10:
        /*0040*/ 	.word	index@(_Z10reduction3PfiS_)
        /*0044*/ 	.word	0x00000000


	//----- nvinfo : EIATTR_REGCOUNT
	.align		4
.L_11:
        /*0048*/ 	.byte	0x04, 0x2f
        /*004a*/ 	.short	(.L_13 - .L_12)
	.align		4
.L_12:
        /*004c*/ 	.word	index@(_Z10reduction4PfiS_)
        /*0050*/ 	.word	0x0000000e


	//----- nvinfo : EIATTR_FRAME_SIZE
	.align		4
.L_13:
        /*0054*/ 	.byte	0x04, 0x11
        /*0056*/ 	.short	(.L_15 - .L_14)
	.align		4
.L_14:
        /*0058*/ 	.word	index@(_Z10reduction4PfiS_)
        /*005c*/ 	.word	0x00000000


	//----- nvinfo : EIATTR_MIN_STACK_SIZE
	.align		4
.L_15:
        /*0060*/ 	.byte	0x04, 0x12
        /*0062*/ 	.short	(.L_17 - .L_16)
	.align		4
.L_16:
        /*0064*/ 	.word	index@(_Z10reduction4PfiS_)
        /*0068*/ 	.word	0x00000000


	//----- nvinfo : EIATTR_MIN_STACK_SIZE
	.align		4
.L_17:
        /*006c*/ 	.byte	0x04, 0x12
        /*006e*/ 	.short	(.L_19 - .L_18)
	.align		4
.L_18:
        /*0070*/ 	.word	index@(_Z10reduction3PfiS_)
        /*0074*/ 	.word	0x00000000


	//----- nvinfo : EIATTR_MIN_STACK_SIZE
	.align		4
.L_19:
        /*0078*/ 	.byte	0x04, 0x12
        /*007a*/ 	.short	(.L_21 - .L_20)
	.align		4
.L_20:
        /*007c*/ 	.word	index@(_Z10reduction2PfiS_)
        /*0080*/ 	.word	0x00000000


	//----- nvinfo : EIATTR_MIN_STACK_SIZE
	.align		4
.L_21:
        /*0084*/ 	.byte	0x04, 0x12
        /*0086*/ 	.short	(.L_23 - .L_22)
	.align		4
.L_22:
        /*0088*/ 	.word	index@(_Z9reductionPfiS_)
        /*008c*/ 	.word	0x00000000
.L_23:


//--------------------- .nv.compat                --------------------------
	.section	.nv.compat,"",@"SHT_CUDA_COMPAT_INFO"
	.align	4
        /*0000*/ 	.byte	0x02, 0x09, 0x00, 0x00, 0x02, 0x02, 0x01, 0x00, 0x02, 0x05, 0x05, 0x00, 0x03, 0x07, 0x01, 0x01
        /*0010*/ 	.byte	0x02, 0x03, 0x00, 0x00, 0x02, 0x06, 0x01, 0x00, 0x04, 0x0b, 0x08, 0x00, 0x09, 0x00, 0x00, 0x00
        /*0020*/ 	.byte	0x00, 0x00, 0x00, 0x00


//--------------------- .nv.info._Z10reduction4PfiS_ --------------------------
	.section	.nv.info._Z10reduction4PfiS_,"",@"SHT_CUDA_INFO"
	.sectionflags	@""
	.align	4


	//----- nvinfo : EIATTR_CUDA_API_VERSION
	.align		4
        /*0000*/ 	.byte	0x04, 0x37
        /*0002*/ 	.short	(.L_25 - .L_24)
.L_24:
        /*0004*/ 	.word	0x00000082


	//----- nvinfo : EIATTR_KPARAM_INFO
	.align		4
.L_25:
        /*0008*/ 	.byte	0x04, 0x17
        /*000a*/ 	.short	(.L_27 - .L_26)
.L_26:
        /*000c*/ 	.word	0x00000000
        /*0010*/ 	.short	0x0002
        /*0012*/ 	.short	0x0010
        /*0014*/ 	.byte	0x00, 0xf5, 0x21, 0x00


	//----- nvinfo : EIATTR_KPARAM_INFO
	.align		4
.L_27:
        /*0018*/ 	.byte	0x04, 0x17
        /*001a*/ 	.short	(.L_29 - .L_28)
.L_28:
        /*001c*/ 	.word	0x00000000
        /*0020*/ 	.short	0x0001
        /*0022*/ 	.short	0x0008
        /*0024*/ 	.byte	0x00, 0xf0, 0x11, 0x00


	//----- nvinfo : EIATTR_KPARAM_INFO
	.align		4
.L_29:
        /*0028*/ 	.byte	0x04, 0x17
        /*002a*/ 	.short	(.L_31 - .L_30)
.L_30:
        /*002c*/ 	.word	0x00000000
        /*0030*/ 	.short	0x0000
        /*0032*/ 	.short	0x0000
        /*0034*/ 	.byte	0x00, 0xf5, 0x21, 0x00


	//----- nvinfo : EIATTR_SPARSE_MMA_MASK
	.align		4
.L_31:
        /*0038*/ 	.byte	0x03, 0x50
        /*003a*/ 	.short	0x0000


	//----- nvinfo : EIATTR_MAXREG_COUNT
	.align		4
        /*003c*/ 	.byte	0x03, 0x1b
        /*003e*/ 	.short	0x00ff


	//----- nvinfo : EIATTR_NUM_BARRIERS
	.align		4
        /*0040*/ 	.byte	0x02, 0x4c
        /*0042*/ 	.byte	0x01
	.zero		1


	//----- nvinfo : EIATTR_MERCURY_ISA_VERSION
	.align		4
        /*0044*/ 	.byte	0x03, 0x5f
        /*0046*/ 	.short	0x0101


	//----- nvinfo : EIATTR_VRC_CTA_INIT_COUNT
	.align		4
        /*0048*/ 	.byte	0x02, 0x4a
	.zero		1
	.zero		1


	//----- nvinfo : EIATTR_EXIT_INSTR_OFFSETS
	.align		4
        /*004c*/ 	.byte	0x04, 0x1c
        /*004e*/ 	.short	(.L_33 - .L_32)


	//   ....[0]....
.L_32:
        /*0050*/ 	.word	0x00000240


	//   ....[1]....
        /*0054*/ 	.word	0x000002b0


	//----- nvinfo : EIATTR_CBANK_PARAM_SIZE
	.align		4
.L_33:
        /*0058*/ 	.byte	0x03, 0x19
        /*005a*/ 	.short	0x0018


	//----- nvinfo : EIATTR_PARAM_CBANK
	.align		4
        /*005c*/ 	.byte	0x04, 0x0a
        /*005e*/ 	.short	(.L_35 - .L_34)
	.align		4
.L_34:
        /*0060*/ 	.word	index@(.nv.constant0._Z10reduction4PfiS_)
        /*0064*/ 	.short	0x0380
        /*0066*/ 	.short	0x0018


	//----- nvinfo : EIATTR_SW_WAR
	.align		4
.L_35:
        /*0068*/ 	.byte	0x04, 0x36
        /*006a*/ 	.short	(.L_37 - .L_36)
.L_36:
        /*006c*/ 	.word	0x00000008
.L_37:


//--------------------- .nv.info._Z10reduction3PfiS_ --------------------------
	.section	.nv.info._Z10reduction3PfiS_,"",@"SHT_CUDA_INFO"
	.sectionflags	@""
	.align	4


	//----- nvinfo : EIATTR_CUDA_API_VERSION
	.align		4
        /*0000*/ 	.byte	0x04, 0x37
        /*0002*/ 	.short	(.L_39 - .L_38)
.L_38:
        /*0004*/ 	.word	0x00000082


	//----- nvinfo : EIATTR_KPARAM_INFO
	.align		4
.L_39:
        /*0008*/ 	.byte	0x04, 0x17
        /*000a*/ 	.short	(.L_41 - .L_40)
.L_40:
        /*000c*/ 	.word	0x00000000
        /*0010*/ 	.short	0x0002
        /*0012*/ 	.short	0x0010
        /*0014*/ 	.byte	0x00, 0xf5, 0x21, 0x00


	//----- nvinfo : EIATTR_KPARAM_INFO
	.align		4
.L_41:
        /*0018*/ 	.byte	0x04, 0x17
        /*001a*/ 	.short	(.L_43 - .L_42)
.L_42:
        /*001c*/ 	.word	0x00000000
        /*0020*/ 	.short	0x0001
        /*0022*/ 	.short	0x0008
        /*0024*/ 	.byte	0x00, 0xf0, 0x11, 0x00


	//----- nvinfo : EIATTR_KPARAM_INFO
	.align		4
.L_43:
        /*0028*/ 	.byte	0x04, 0x17
        /*002a*/ 	.short	(.L_45 - .L_44)
.L_44:
        /*002c*/ 	.word	0x00000000
        /*0030*/ 	.short	0x0000
        /*0032*/ 	.short	0x0000
        /*0034*/ 	.byte	0x00, 0xf5, 0x21, 0x00


	//----- nvinfo : EIATTR_SPARSE_MMA_MASK
	.align		4
.L_45:
        /*0038*/ 	.byte	0x03, 0x50
        /*003a*/ 	.short	0x0000


	//----- nvinfo : EIATTR_MAXREG_COUNT
	.align		4
        /*003c*/ 	.byte	0x03, 0x1b
        /*003e*/ 	.short	0x00ff


	//----- nvinfo : EIATTR_NUM_BARRIERS
	.align		4
        /*0040*/ 	.byte	0x02, 0x4c
        /*0042*/ 	.byte	0x01
	.zero		1


	//----- nvinfo : EIATTR_MERCURY_ISA_VERSION
	.align		4
        /*0044*/ 	.byte	0x03, 0x5f
        /*0046*/ 	.short	0x0101


	//----- nvinfo : EIATTR_VRC_CTA_INIT_COUNT
	.align		4
        /*0048*/ 	.byte	0x02, 0x4a
	.zero		1
	.zero		1


	//----- nvinfo : EIATTR_EXIT_INSTR_OFFSETS
	.align		4
        /*004c*/ 	.byte	0x04, 0x1c
        /*004e*/ 	.short	(.L_47 - .L_46)


	//   ....[0]....
.L_46:
        /*0050*/ 	.word	0x00000200


	//   ....[1]....
        /*0054*/ 	.word	0x00000270


	//----- nvinfo : EIATTR_CBANK_PARAM_SIZE
	.align		4
.L_47:
        /*0058*/ 	.byte	0x03, 0x19
        /*005a*/ 	.short	0x0018


	//----- nvinfo : EIATTR_PARAM_CBANK
	.align		4
        /*005c*/ 	.byte	0x04, 0x0a
        /*005e*/ 	.short	(.L_49 - .L_48)
	.align		4
.L_48:
        /*0060*/ 	.word	index@(.nv.constant0._Z10reduction3PfiS_)
        /*0064*/ 	.short	0x0380
        /*0066*/ 	.short	0x0018


	//----- nvinfo : EIATTR_SW_WAR
	.align		4
.L_49:
        /*0068*/ 	.byte	0x04, 0x36
        /*006a*/ 	.short	(.L_51 - .L_50)
.L_50:
        /*006c*/ 	.word	0x00000008
.L_51:


//--------------------- .nv.info._Z10reduction2PfiS_ --------------------------
	.section	.nv.info._Z10reduction2PfiS_,"",@"SHT_CUDA_INFO"
	.sectionflags	@""
	.align	4


	//----- nvinfo : EIATTR_CUDA_API_VERSION
	.align		4
        /*0000*/ 	.byte	0x04, 0x37
        /*0002*/ 	.short	(.L_53 - .L_52)
.L_52:
        /*0004*/ 	.word	0x00000082


	//----- nvinfo : EIATTR_KPARAM_INFO
	.align		4
.L_53:
        /*0008*/ 	.byte	0x04, 0x17
        /*000a*/ 	.short	(.L_55 - .L_54)
.L_54:
        /*000c*/ 	.word	0x00000000
        /*0010*/ 	.short	0x0002
        /*0012*/ 	.short	0x0010
        /*0014*/ 	.byte	0x00, 0xf5, 0x21, 0x00


	//----- nvinfo : EIATTR_KPARAM_INFO
	.align		4
.L_55:
        /*0018*/ 	.byte	0x04, 0x17
        /*001a*/ 	.short	(.L_57 - .L_56)
.L_56:
        /*001c*/ 	.word	0x00000000
        /*0020*/ 	.short	0x0001
        /*0022*/ 	.short	0x0008
        /*0024*/ 	.byte	0x00, 0xf0, 0x11, 0x00


	//----- nvinfo : EIATTR_KPARAM_INFO
	.align		4
.L_57:
        /*0028*/ 	.byte	0x04, 0x17
        /*002a*/ 	.short	(.L_59 - .L_58)
.L_58:
        /*002c*/ 	.word	0x00000000
        /*0030*/ 	.short	0x0000
        /*0032*/ 	.short	0x0000
        /*0034*/ 	.byte	0x00, 0xf5, 0x21, 0x00


	//----- nvinfo : EIATTR_SPARSE_MMA_MASK
	.align		4
.L_59:
        /*0038*/ 	.byte	0x03, 0x50
        /*003a*/ 	.short	0x0000


	//----- nvinfo : EIATTR_MAXREG_COUNT
	.align		4
        /*003c*/ 	.byte	0x03, 0x1b
        /*003e*/ 	.short	0x00ff


	//----- nvinfo : EIATTR_NUM_BARRIERS
	.align		4
        /*0040*/ 	.byte	0x02, 0x4c
        /*0042*/ 	.byte	0x01
	.zero		1


	//----- nvinfo : EIATTR_MERCURY_ISA_VERSION
	.align		4
        /*0044*/ 	.byte	0x03, 0x5f
        /*0046*/ 	.short	0x0101


	//----- nvinfo : EIATTR_VRC_CTA_INIT_COUNT
	.align		4
        /*0048*/ 	.byte	0x02, 0x4a
	.zero		1
	.zero		1


	//----- nvinfo : EIATTR_EXIT_INSTR_OFFSETS
	.align		4
        /*004c*/ 	.byte	0x04, 0x1c
        /*004e*/ 	.short	(.L_61 - .L_60)


	//   ....[0]....
.L_60:
        /*0050*/ 	.word	0x000001d0


	//   ....[1]....
        /*0054*/ 	.word	0x00000240


	//----- nvinfo : EIATTR_CBANK_PARAM_SIZE
	.align		4
.L_61:
        /*0058*/ 	.byte	0x03, 0x19
        /*005a*/ 	.short	0x0018


	//----- nvinfo : EIATTR_PARAM_CBANK
	.align		4
        /*005c*/ 	.byte	0x04, 0x0a
        /*005e*/ 	.short	(.L_63 - .L_62)
	.align		4
.L_62:
        /*0060*/ 	.word	index@(.nv.constant0._Z10reduction2PfiS_)
        /*0064*/ 	.short	0x0380
        /*0066*/ 	.short	0x0018


	//----- nvinfo : EIATTR_SW_WAR
	.align		4
.L_63:
        /*0068*/ 	.byte	0x04, 0x36
        /*006a*/ 	.short	(.L_65 - .L_64)
.L_64:
        /*006c*/ 	.word	0x00000008
.L_65:


//--------------------- .nv.info._Z9reductionPfiS_ --------------------------
	.section	.nv.info._Z9reductionPfiS_,"",@"SHT_CUDA_INFO"
	.sectionflags	@""
	.align	4


	//----- nvinfo : EIATTR_CUDA_API_VERSION
	.align		4
        /*0000*/ 	.byte	0x04, 0x37
        /*0002*/ 	.short	(.L_67 - .L_66)
.L_66:
        /*0004*/ 	.word	0x00000082


	//----- nvinfo : EIATTR_KPARAM_INFO
	.align		4
.L_67:
        /*0008*/ 	.byte	0x04, 0x17
        /*000a*/ 	.short	(.L_69 - .L_68)
.L_68:
        /*000c*/ 	.word	0x00000000
        /*0010*/ 	.short	0x0002
        /*0012*/ 	.short	0x0010
        /*0014*/ 	.byte	0x00, 0xf5, 0x21, 0x00


	//----- nvinfo : EIATTR_KPARAM_INFO
	.align		4
.L_69:
        /*0018*/ 	.byte	0x04, 0x17
        /*001a*/ 	.short	(.L_71 - .L_70)
.L_70:
        /*001c*/ 	.word	0x00000000
        /*0020*/ 	.short	0x0001
        /*0022*/ 	.short	0x0008
        /*0024*/ 	.byte	0x00, 0xf0, 0x11, 0x00


	//----- nvinfo : EIATTR_KPARAM_INFO
	.align		4
.L_71:
        /*0028*/ 	.byte	0x04, 0x17
        /*002a*/ 	.short	(.L_73 - .L_72)
.L_72:
        /*002c*/ 	.word	0x00000000
        /*0030*/ 	.short	0x0000
        /*0032*/ 	.short	0x0000
        /*0034*/ 	.byte	0x00, 0xf5, 0x21, 0x00


	//----- nvinfo : EIATTR_SPARSE_MMA_MASK
	.align		4
.L_73:
        /*0038*/ 	.byte	0x03, 0x50
        /*003a*/ 	.short	0x0000


	//----- nvinfo : EIATTR_MAXREG_COUNT
	.align		4
        /*003c*/ 	.byte	0x03, 0x1b
        /*003e*/ 	.short	0x00ff


	//----- nvinfo : EIATTR_NUM_BARRIERS
	.align		4
        /*0040*/ 	.byte	0x02, 0x4c
        /*0042*/ 	.byte	0x01
	.zero		1


	//----- nvinfo : EIATTR_MERCURY_ISA_VERSION
	.align		4
        /*0044*/ 	.byte	0x03, 0x5f
        /*0046*/ 	.short	0x0101


	//----- nvinfo : EIATTR_VRC_CTA_INIT_COUNT
	.align		4
        /*0048*/ 	.byte	0x02, 0x4a
	.zero		1
	.zero		1


	//----- nvinfo : EIATTR_EXIT_INSTR_OFFSETS
	.align		4
        /*004c*/ 	.byte	0x04, 0x1c
        /*004e*/ 	.short	(.L_75 - .L_74)


	//   ....[0]....
.L_74:
        /*0050*/ 	.word	0x00000150


	//   ....[1]....
        /*0054*/ 	.word	0x000001a0


	//----- nvinfo : EIATTR_CRS_STACK_SIZE
	.align		4
.L_75:
        /*0058*/ 	.byte	0x04, 0x1e
        /*005a*/ 	.short	(.L_77 - .L_76)
.L_76:
        /*005c*/ 	.word	0x00000000


	//----- nvinfo : EIATTR_CBANK_PARAM_SIZE
	.align		4
.L_77:
        /*0060*/ 	.byte	0x03, 0x19
        /*0062*/ 	.short	0x0018


	//----- nvinfo : EIATTR_PARAM_CBANK
	.align		4
        /*0064*/ 	.byte	0x04, 0x0a
        /*0066*/ 	.short	(.L_79 - .L_78)
	.align		4
.L_78:
        /*0068*/ 	.word	index@(.nv.constant0._Z9reductionPfiS_)
        /*006c*/ 	.short	0x0380
        /*006e*/ 	.short	0x0018


	//----- nvinfo : EIATTR_SW_WAR
	.align		4
.L_79:
        /*0070*/ 	.byte	0x04, 0x36
        /*0072*/ 	.short	(.L_81 - .L_80)
.L_80:
        /*0074*/ 	.word	0x00000008
.L_81:


//--------------------- .nv.callgraph             --------------------------
	.section	.nv.callgraph,"",@"SHT_CUDA_CALLGRAPH"
	.align	4
	.sectionentsize	8
	.align		4
        /*0000*/ 	.word	0x00000000
	.align		4
        /*0004*/ 	.word	0xffffffff
	.align		4
        /*0008*/ 	.word	0x00000000
	.align		4
        /*000c*/ 	.word	0xfffffffe
	.align		4
        /*0010*/ 	.word	0x00000000
	.align		4
        /*0014*/ 	.word	0xfffffffd
	.align		4
        /*0018*/ 	.word	0x00000000
	.align		4
        /*001c*/ 	.word	0xfffffffc


//--------------------- .text._Z10reduction4PfiS_ --------------------------
	.section	.text._Z10reduction4PfiS_,"ax",@progbits
	.align	128
        .global         _Z10reduction4PfiS_
        .type           _Z10reduction4PfiS_,@function
        .size           _Z10reduction4PfiS_,(.L_x_13 - _Z10reduction4PfiS_)
        .other          _Z10reduction4PfiS_,@"STO_CUDA_ENTRY STV_DEFAULT"
_Z10reduction4PfiS_:
.text._Z10reduction4PfiS_:
[----:B------:R-:W-:Y:S01]  /*0000*/  LDC R1, c[0x0][0x37c] ;  /* 0x0000df00ff017b82 */ /* 0x000fe20000000800 */
[----:B------:R-:W0:Y:S07]  /*0010*/  S2R R11, SR_TID.X ;  /* 0x00000000000b7919 */ /* 0x000e2e0000002100 */
[----:B------:R-:W1:Y:S01]  /*0020*/  S2UR UR4, SR_CTAID.X ;  /* 0x00000000000479c3 */ /* 0x000e620000002500 */
[----:B------:R-:W2:Y:S07]  /*0030*/  LDCU.64 UR6, c[0x0][0x358] ;  /* 0x00006b00ff0677ac */ /* 0x000eae0008000a00 */
[----:B------:R-:W1:Y:S08]  /*0040*/  LDC R4, c[0x0][0x360] ;  /* 0x0000d800ff047b82 */ /* 0x000e700000000800 */
[----:B------:R-:W3:Y:S01]  /*0050*/  LDC.64 R2, c[0x0][0x380] ;  /* 0x0000e000ff027b82 */ /* 0x000ee20000000a00 */
[----:B-1----:R-:W-:-:S04]  /*0060*/  IMAD R0, R4, UR4, RZ ;  /* 0x0000000404007c24 */ /* 0x002fc8000f8e02ff */
[----:B0-----:R-:W-:-:S04]  /*0070*/  IMAD R5, R0, 0x4, R11 ;  /* 0x0000000400057824 */ /* 0x001fc800078e020b */
[----:B---3--:R-:W-:-:S05]  /*0080*/  IMAD.WIDE R2, R5, 0x4, R2 ;  /* 0x0000000405027825 */ /* 0x008fca00078e0202 */
[----:B--2---:R-:W2:Y:S04]  /*0090*/  LDG.E R0, desc[UR6][R2.64] ;  /* 0x0000000602007981 */ /* 0x004ea8000c1e1900 */
[----:B------:R-:W2:Y:S04]  /*00a0*/  LDG.E R5, desc[UR6][R2.64+0x80] ;  /* 0x0000800602057981 */ /* 0x000ea8000c1e1900 */
[----:B------:R-:W3:Y:S04]  /*00b0*/  LDG.E R7, desc[UR6][R2.64+0x100] ;  /* 0x0001000602077981 */ /* 0x000ee8000c1e1900 */
[----:B------:R-:W4:Y:S01]  /*00c0*/  LDG.E R9, desc[UR6][R2.64+0x180] ;  /* 0x0001800602097981 */ /* 0x000f22000c1e1900 */
[----:B------:R-:W0:Y:S01]  /*00d0*/  S2UR UR5, SR_CgaCtaId ;  /* 0x00000000000579c3 */ /* 0x000e220000008800 */
[----:B------:R-:W-:Y:S01]  /*00e0*/  UMOV UR4, 0x400 ;  /* 0x0000040000047882 */ /* 0x000fe20000000000 */
[----:B------:R-:W-:-:S02]  /*00f0*/  ISETP.GE.U32.AND P1, PT, R4, 0x2, PT ;  /* 0x000000020400780c */ /* 0x000fc40003f26070 */
[----:B------:R-:W-:Y:S01]  /*0100*/  ISETP.NE.AND P0, PT, R11, RZ, PT ;  /* 0x000000ff0b00720c */ /* 0x000fe20003f05270 */
[----:B0-----:R-:W-:Y:S01]  /*0110*/  ULEA UR4, UR5, UR4, 0x18 ;  /* 0x0000000405047291 */ /* 0x001fe2000f8ec0ff */
[----:B--2---:R-:W-:-:S05]  /*0120*/  FADD R0, R0, R5 ;  /* 0x0000000500007221 */ /* 0x004fca0000000000 */
[----:B------:R-:W-:Y:S01]  /*0130*/  LEA R5, R11, UR4, 0x2 ;  /* 0x000000040b057c11 */ /* 0x000fe2000f8e10ff */
[----:B---3--:R-:W-:-:S04]  /*0140*/  FADD R0, R0, R7 ;  /* 0x0000000700007221 */ /* 0x008fc80000000000 */
[----:B----4-:R-:W-:-:S05]  /*0150*/  FADD R0, R0, R9 ;  /* 0x0000000900007221 */ /* 0x010fca0000000000 */
[----:B------:R0:W-:Y:S01]  /*0160*/  STS [R5], R0 ;  /* 0x0000000005007388 */ /* 0x0001e20000000800 */
[----:B------:R-:W-:Y:S05]  /*0170*/  @!P1 BRA `(.L_x_0) ;  /* 0x0000000000309947 */ /* 0x000fea0003800000 */
[----:B0-----:R-:W-:-:S07]  /*0180*/  IMAD.MOV.U32 R0, RZ, RZ, R4 ;  /* 0x000000ffff007224 */ /* 0x001fce00078e0004 */
.L_x_1:
[----:B------:R-:W-:Y:S01]  /*0190*/  BAR.SYNC.DEFER_BLOCKING 0x0 ;  /* 0x0000000000007b1d */ /* 0x000fe20000010000 */
[----:B------:R-:W-:-:S04]  /*01a0*/  SHF.R.U32.HI R6, RZ, 0x1, R0 ;  /* 0x00000001ff067819 */ /* 0x000fc80000011600 */
[----:B------:R-:W-:-:S13]  /*01b0*/  ISETP.GE.U32.AND P1, PT, R11, R6, PT ;  /* 0x000000060b00720c */ /* 0x000fda0003f26070 */
[----:B------:R-:W-:Y:S01]  /*01c0*/  @!P1 LEA R2, R6, R5, 0x2 ;  /* 0x0000000506029211 */ /* 0x000fe200078e10ff */
[----:B------:R-:W-:Y:S05]  /*01d0*/  @!P1 LDS R3, [R5] ;  /* 0x0000000005039984 */ /* 0x000fea0000000800 */
[----:B------:R-:W0:Y:S02]  /*01e0*/  @!P1 LDS R2, [R2] ;  /* 0x0000000002029984 */ /* 0x000e240000000800 */
[----:B0-----:R-:W-:-:S05]  /*01f0*/  @!P1 FADD R4, R2, R3 ;  /* 0x0000000302049221 */ /* 0x001fca0000000000 */
[----:B------:R1:W-:Y:S01]  /*0200*/  @!P1 STS [R5], R4 ;  /* 0x0000000405009388 */ /* 0x0003e20000000800 */
[----:B------:R-:W-:Y:S02]  /*0210*/  ISETP.GT.U32.AND P1, PT, R0, 0x3, PT ;  /* 0x000000030000780c */ /* 0x000fe40003f24070 */
[----:B------:R-:W-:-:S11]  /*0220*/  MOV R0, R6 ;  /* 0x0000000600007202 */ /* 0x000fd60000000f00 */
[----:B-1----:R-:W-:Y:S05]  /*0230*/  @P1 BRA `(.L_x_1) ;  /* 0xfffffffc00d41947 */ /* 0x002fea000383ffff */
.L_x_0:
[----:B------:R-:W-:Y:S05]  /*0240*/  @P0 EXIT ;  /* 0x000000000000094d */ /* 0x000fea0003800000 */
[----:B------:R-:W1:Y:S01]  /*0250*/  S2UR UR5, SR_CgaCtaId ;  /* 0x00000000000579c3 */ /* 0x000e620000008800 */
[----:B------:R-:W-:-:S07]  /*0260*/  UMOV UR4, 0x400 ;  /* 0x0000040000047882 */ /* 0x000fce0000000000 */
[----:B------:R-:W2:Y:S01]  /*0270*/  LDC.64 R2, c[0x0][0x390] ;  /* 0x0000e400ff027b82 */ /* 0x000ea20000000a00 */
[----:B-1----:R-:W-:-:S09]  /*0280*/  ULEA UR4, UR5, UR4, 0x18 ;  /* 0x0000000405047291 */ /* 0x002fd2000f8ec0ff */
[----:B0-----:R-:W2:Y:S04]  /*0290*/  LDS R5, [UR4] ;  /* 0x00000004ff057984 */ /* 0x001ea80008000800 */
[----:B--2---:R-:W-:Y:S01]  /*02a0*/  REDG.E.ADD.F32.FTZ.RN.STRONG.GPU desc[UR6][R2.64], R5 ;  /* 0x00000005020079a6 */ /* 0x004fe2000c12f306 */
[----:B------:R-:W-:Y:S05]  /*02b0*/  EXIT ;  /* 0x000000000000794d */ /* 0x000fea0003800000 */
.L_x_2:
[----:B------:R-:W-:-:S00]  /*02c0*/  BRA `(.L_x_2) ;  /* 0xfffffffc00fc7947 */ /* 0x000fc0000383ffff */
[----:B------:R-:W-:-:S00]  /*02d0*/  NOP ;  /* 0x0000000000007918 */ /* 0x000fc00000000000 */
        /* <DEDUP_REMOVED lines=10> */
.L_x_13:


//--------------------- .text._Z10reduction3PfiS_ --------------------------
	.section	.text._Z10reduction3PfiS_,"ax",@progbits
	.align	128
        .global         _Z10reduction3PfiS_
        .type           _Z10reduction3PfiS_,@function
        .size           _Z10reduction3PfiS_,(.L_x_14 - _Z10reduction3PfiS_)
        .other          _Z10reduction3PfiS_,@"STO_CUDA_ENTRY STV_DEFAULT"
_Z10reduction3PfiS_:
.text._Z10reduction3PfiS_:
        /* <DEDUP_REMOVED lines=10> */
[----:B------:R-:W2:Y:S01]  /*00a0*/  LDG.E R5, desc[UR6][R2.64+0x80] ;  /* 0x0000800602057981 */ /* 0x000ea2000c1e1900 */
[----:B------:R-:W0:Y:S01]  /*00b0*/  S2UR UR5, SR_CgaCtaId ;  /* 0x00000000000579c3 */ /* 0x000e220000008800 */
[----:B------:R-:W-:Y:S01]  /*00c0*/  UMOV UR4, 0x400 ;  /* 0x0000040000047882 */ /* 0x000fe20000000000 */
[----:B------:R-:W-:Y:S02]  /*00d0*/  ISETP.GE.U32.AND P1, PT, R4, 0x2, PT ;  /* 0x000000020400780c */ /* 0x000fe40003f26070 */
[----:B------:R-:W-:Y:S01]  /*00e0*/  ISETP.NE.AND P0, PT, R7, RZ, PT ;  /* 0x000000ff0700720c */ /* 0x000fe20003f05270 */
[----:B0-----:R-:W-:Y:S01]  /*00f0*/  ULEA UR4, UR5, UR4, 0x18 ;  /* 0x0000000405047291 */ /* 0x001fe2000f8ec0ff */
[----:B--2---:R-:W-:-:S05]  /*0100*/  FADD R0, R0, R5 ;  /* 0x0000000500007221 */ /* 0x004fca0000000000 */
[----:B------:R-:W-:-:S05]  /*0110*/  LEA R5, R7, UR4, 0x2 ;  /* 0x0000000407057c11 */ /* 0x000fca000f8e10ff */
[----:B------:R0:W-:Y:S01]  /*0120*/  STS [R5], R0 ;  /* 0x0000000005007388 */ /* 0x0001e20000000800 */
[----:B------:R-:W-:Y:S05]  /*0130*/  @!P1 BRA `(.L_x_3) ;  /* 0x0000000000309947 */ /* 0x000fea0003800000 */
[----:B0-----:R-:W-:-:S07]  /*0140*/  IMAD.MOV.U32 R0, RZ, RZ, R4 ;  /* 0x000000ffff007224 */ /* 0x001fce00078e0004 */
.L_x_4:
        /* <DEDUP_REMOVED lines=8> */
[----:B------:R-:W-:Y:S01]  /*01d0*/  ISETP.GT.U32.AND P1, PT, R0, 0x3, PT ;  /* 0x000000030000780c */ /* 0x000fe20003f24070 */
[----:B------:R-:W-:-:S12]  /*01e0*/  IMAD.MOV.U32 R0, RZ, RZ, R6 ;  /* 0x000000ffff007224 */ /* 0x000fd800078e0006 */
[----:B-1----:R-:W-:Y:S05]  /*01f0*/  @P1 BRA `(.L_x_4) ;  /* 0xfffffffc00d41947 */ /* 0x002fea000383ffff */
.L_x_3:
        /* <DEDUP_REMOVED lines=8> */
.L_x_5:
        /* <DEDUP_REMOVED lines=16> */
.L_x_14:


//--------------------- .text._Z10reduction2PfiS_ --------------------------
	.section	.text._Z10reduction2PfiS_,"ax",@progbits
	.align	128
        .global         _Z10reduction2PfiS_
        .type           _Z10reduction2PfiS_,@function
        .size           _Z10reduction2PfiS_,(.L_x_15 - _Z10reduction2PfiS_)
        .other          _Z10reduction2PfiS_,@"STO_CUDA_ENTRY STV_DEFAULT"
_Z10reduction2PfiS_:
.text._Z10reduction2PfiS_:
[----:B------:R-:W-:Y:S01]  /*0000*/  LDC R1, c[0x0][0x37c] ;  /* 0x0000df00ff017b82 */ /* 0x000fe20000000800 */
[----:B------:R-:W0:Y:S07]  /*0010*/  S2R R7, SR_TID.X ;  /* 0x0000000000077919 */ /* 0x000e2e0000002100 */
[----:B------:R-:W0:Y:S01]  /*0020*/  LDC.64 R2, c[0x0][0x380] ;  /* 0x0000e000ff027b82 */ /* 0x000e220000000a00 */
[----:B------:R-:W1:Y:S01]  /*0030*/  LDCU.64 UR6, c[0x0][0x358] ;  /* 0x00006b00ff0677ac */ /* 0x000e620008000a00 */
[----:B0-----:R-:W-:-:S05]  /*0040*/  IMAD.WIDE.U32 R2, R7, 0x4, R2 ;  /* 0x0000000407027825 */ /* 0x001fca00078e0002 */
[----:B-1----:R-:W2:Y:S04]  /*0050*/  LDG.E R0, desc[UR6][R2.64] ;  /* 0x0000000602007981 */ /* 0x002ea8000c1e1900 */
[----:B------:R-:W2:Y:S01]  /*0060*/  LDG.E R5, desc[UR6][R2.64+0x80] ;  /* 0x0000800602057981 */ /* 0x000ea2000c1e1900 */
[----:B------:R-:W0:Y:S01]  /*0070*/  S2UR UR5, SR_CgaCtaId ;  /* 0x00000000000579c3 */ /* 0x000e220000008800 */
[----:B------:R-:W-:Y:S01]  /*0080*/  UMOV UR4, 0x400 ;  /* 0x0000040000047882 */ /* 0x000fe20000000000 */
[----:B------:R-:W1:Y:S01]  /*0090*/  LDCU UR8, c[0x0][0x360] ;  /* 0x00006c00ff0877ac */ /* 0x000e620008000800 */
[----:B------:R-:W-:Y:S01]  /*00a0*/  ISETP.NE.AND P0, PT, R7, RZ, PT ;  /* 0x000000ff0700720c */ /* 0x000fe20003f05270 */
[----:B-1----:R-:W-:Y:S02]  /*00b0*/  UISETP.GE.U32.AND UP0, UPT, UR8, 0x2, UPT ;  /* 0x000000020800788c */ /* 0x002fe4000bf06070 */
[----:B0-----:R-:W-:Y:S01]  /*00c0*/  ULEA UR4, UR5, UR4, 0x18 ;  /* 0x0000000405047291 */ /* 0x001fe2000f8ec0ff */
[----:B--2---:R-:W-:-:S05]  /*00d0*/  FADD R0, R0, R5 ;  /* 0x0000000500007221 */ /* 0x004fca0000000000 */
[----:B------:R-:W-:-:S05]  /*00e0*/  LEA R5, R7, UR4, 0x2 ;  /* 0x0000000407057c11 */ /* 0x000fca000f8e10ff */
[----:B------:R0:W-:Y:S01]  /*00f0*/  STS [R5], R0 ;  /* 0x0000000005007388 */ /* 0x0001e20000000800 */
[----:B------:R-:W-:Y:S05]  /*0100*/  BRA.U !UP0, `(.L_x_6) ;  /* 0x0000000108307547 */ /* 0x000fea000b800000 */
[----:B0-----:R-:W-:-:S07]  /*0110*/  IMAD.U32 R0, RZ, RZ, UR8 ;  /* 0x00000008ff007e24 */ /* 0x001fce000f8e00ff */
.L_x_7:
        /* <DEDUP_REMOVED lines=11> */
.L_x_6:
[----:B------:R-:W-:Y:S05]  /*01d0*/  @P0 EXIT ;  /* 0x000000000000094d */ /* 0x000fea0003800000 */
[----:B------:R-:W1:Y:S01]  /*01e0*/  S2UR UR5, SR_CgaCtaId ;  /* 0x00000000000579c3 */ /* 0x000e620000008800 */
[----:B------:R-:W-:-:S07]  /*01f0*/  UMOV UR4, 0x400 ;  /* 0x0000040000047882 */ /* 0x000fce0000000000 */
[----:B------:R-:W2:Y:S01]  /*0200*/  LDC.64 R2, c[0x0][0x390] ;  /* 0x0000e400ff027b82 */ /* 0x000ea20000000a00 */
[----:B-1----:R-:W-:-:S09]  /*0210*/  ULEA UR4, UR5, UR4, 0x18 ;  /* 0x0000000405047291 */ /* 0x002fd2000f8ec0ff */
[----:B0-----:R-:W2:Y:S04]  /*0220*/  LDS R5, [UR4] ;  /* 0x00000004ff057984 */ /* 0x001ea80008000800 */
[----:B--2---:R-:W-:Y:S01]  /*0230*/  STG.E desc[UR6][R2.64], R5 ;  /* 0x0000000502007986 */ /* 0x004fe2000c101906 */
[----:B------:R-:W-:Y:S05]  /*0240*/  EXIT ;  /* 0x000000000000794d */ /* 0x000fea0003800000 */
.L_x_8:
        /* <DEDUP_REMOVED lines=11> */
.L_x_15:


//--------------------- .text._Z9reductionPfiS_   --------------------------
	.section	.text._Z9reductionPfiS_,"ax",@progbits
	.align	128
        .global         _Z9reductionPfiS_
        .type           _Z9reductionPfiS_,@function
        .size           _Z9reductionPfiS_,(.L_x_16 - _Z9reductionPfiS_)
        .other          _Z9reductionPfiS_,@"STO_CUDA_ENTRY STV_DEFAULT"
_Z9reductionPfiS_:
.text._Z9reductionPfiS_:
[----:B------:R-:W-:Y:S01]  /*0000*/  LDC R1, c[0x0][0x37c] ;  /* 0x0000df00ff017b82 */ /* 0x000fe20000000800 */
[----:B------:R-:W0:Y:S07]  /*0010*/  S2R R0, SR_TID.X ;  /* 0x0000000000007919 */ /* 0x000e2e0000002100 */
[----:B------:R-:W0:Y:S01]  /*0020*/  LDC.64 R2, c[0x0][0x380] ;  /* 0x0000e000ff027b82 */ /* 0x000e220000000a00 */
[----:B------:R-:W1:Y:S01]  /*0030*/  LDCU UR6, c[0x0][0x360] ;  /* 0x00006c00ff0677ac */ /* 0x000e620008000800 */
[----:B------:R-:W2:Y:S01]  /*0040*/  LDCU.64 UR4, c[0x0][0x358] ;  /* 0x00006b00ff0477ac */ /* 0x000ea20008000a00 */
[----:B-1----:R-:W-:Y:S01]  /*0050*/  MOV R7, UR6 ;  /* 0x0000000600077c02 */ /* 0x002fe20008000f00 */
[----:B0-2---:R-:W-:-:S07]  /*0060*/  IMAD.WIDE.U32 R2, R0, 0x4, R2 ;  /* 0x0000000400027825 */ /* 0x005fce00078e0002 */
.L_x_11:
[----:B------:R-:W-:Y:S01]  /*0070*/  ISETP.GE.U32.AND P0, PT, R0, R7, PT ;  /* 0x000000070000720c */ /* 0x000fe20003f06070 */
[----:B------:R-:W-:-:S12]  /*0080*/  BSSY.RECONVERGENT B0, `(.L_x_9) ;  /* 0x0000007000007945 */ /* 0x000fd80003800200 */
[----:B0-----:R-:W-:Y:S05]  /*0090*/  @P0 BRA `(.L_x_10) ;  /* 0x0000000000140947 */ /* 0x001fea0003800000 */
[----:B------:R-:W-:Y:S01]  /*00a0*/  IMAD.WIDE R4, R7, 0x4, R2 ;  /* 0x0000000407047825 */ /* 0x000fe200078e0202 */
[----:B------:R-:W2:Y:S05]  /*00b0*/  LDG.E R9, desc[UR4][R2.64] ;  /* 0x0000000402097981 */ /* 0x000eaa000c1e1900 */
[----:B------:R-:W2:Y:S02]  /*00c0*/  LDG.E R4, desc[UR4][R4.64] ;  /* 0x0000000404047981 */ /* 0x000ea4000c1e1900 */
[----:B--2---:R-:W-:-:S05]  /*00d0*/  FADD R9, R4, R9 ;  /* 0x0000000904097221 */ /* 0x004fca0000000000 */
[----:B------:R0:W-:Y:S02]  /*00e0*/  STG.E desc[UR4][R2.64], R9 ;  /* 0x0000000902007986 */ /* 0x0001e4000c101904 */
.L_x_10:
[----:B------:R-:W-:Y:S05]  /*00f0*/  BSYNC.RECONVERGENT B0 ;  /* 0x0000000000007941 */ /* 0x000fea0003800200 */
.L_x_9:
[----:B------:R-:W-:Y:S01]  /*0100*/  BAR.SYNC.DEFER_BLOCKING 0x0 ;  /* 0x0000000000007b1d */ /* 0x000fe20000010000 */
[----:B------:R-:W-:Y:S02]  /*0110*/  ISETP.GT.U32.AND P0, PT, R7, 0x1, PT ;  /* 0x000000010700780c */ /* 0x000fe40003f04070 */
[----:B------:R-:W-:-:S11]  /*0120*/  SHF.R.U32.HI R7, RZ, 0x1, R7 ;  /* 0x00000001ff077819 */ /* 0x000fd60000011607 */
[----:B------:R-:W-:Y:S05]  /*0130*/  @P0 BRA `(.L_x_11) ;  /* 0xfffffffc00cc0947 */ /* 0x000fea000383ffff */
[----:B------:R-:W-:-:S13]  /*0140*/  ISETP.NE.AND P0, PT, R0, RZ, PT ;  /* 0x000000ff0000720c */ /* 0x000fda0003f05270 */
[----:B------:R-:W-:Y:S05]  /*0150*/  @P0 EXIT ;  /* 0x000000000000094d */ /* 0x000fea0003800000 */
[----:B0-----:R-:W0:Y:S02]  /*0160*/  LDC.64 R2, c[0x0][0x380] ;  /* 0x0000e000ff027b82 */ /* 0x001e240000000a00 */
[----:B0-----:R-:W2:Y:S06]  /*0170*/  LDG.E R3, desc[UR4][R2.64] ;  /* 0x0000000402037981 */ /* 0x001eac000c1e1900 */
[----:B------:R-:W2:Y:S02]  /*0180*/  LDC.64 R4, c[0x0][0x390] ;  /* 0x0000e400ff047b82 */ /* 0x000ea40000000a00 */
[----:B--2---:R-:W-:Y:S01]  /*0190*/  STG.E desc[UR4][R4.64], R3 ;  /* 0x0000000304007986 */ /* 0x004fe2000c101904 */
[----:B------:R-:W-:Y:S05]  /*01a0*/  EXIT ;  /* 0x000000000000794d */ /* 0x000fea0003800000 */
.L_x_12:
        /* <DEDUP_REMOVED lines=13> */
.L_x_16:


//--------------------- .nv.shared._Z10reduction4PfiS_ --------------------------
	.section	.nv.shared._Z10reduction4PfiS_,"aw",@nobits
	.sectionflags	@""
	.align	4
.nv.shared._Z10reduction4PfiS_:
	.zero		1152


//--------------------- .nv.shared.reserved.0     --------------------------
	.section	.nv.shared.reserved.0,"aw",@nobits
	.weak		__nv_reservedSMEM_offset_0_alias
	.size		__nv_reservedSMEM_offset_0_alias, 0, 64
	.other		__nv_reservedSMEM_offset_0_alias,@"STO_CUDA_RESERVED_SHARED STV_DEFAULT"
__nv_reservedSMEM_offset_0_alias:
	.zero		0
	.zero		64


//--------------------- .nv.shared._Z10reduction3PfiS_ --------------------------
	.section	.nv.shared._Z10reduction3PfiS_,"aw",@nobits
	.sectionflags	@""
	.align	4
.nv.shared._Z10reduction3PfiS_:
	.zero		1152


//--------------------- .nv.shared._Z10reduction2PfiS_ --------------------------
	.section	.nv.shared._Z10reduction2PfiS_,"aw",@nobits
	.sectionflags	@""
	.align	4
.nv.shared._Z10reduction2PfiS_:
	.zero		1152


//--------------------- .nv.constant0._Z10reduction4PfiS_ --------------------------
	.section	.nv.constant0._Z10reduction4PfiS_,"a",@progbits
	.sectionflags	@""
	.align	4
.nv.constant0._Z10reduction4PfiS_:
	.zero		920


//--------------------- .nv.constant0._Z10reduction3PfiS_ --------------------------
	.section	.nv.constant0._Z10reduction3PfiS_,"a",@progbits
	.sectionflags	@""
	.align	4
.nv.constant0._Z10reduction3PfiS_:
	.zero		920


//--------------------- .nv.constant0._Z10reduction2PfiS_ --------------------------
	.section	.nv.constant0._Z10reduction2PfiS_,"a",@progbits
	.sectionflags	@""
	.align	4
.nv.constant0._Z10reduction2PfiS_:
	.zero		920


//--------------------- .nv.constant0._Z9reductionPfiS_ --------------------------
	.section	.nv.constant0._Z9reductionPfiS_,"a",@progbits
	.sectionflags	@""
	.align	4
.nv.constant0._Z9reductionPfiS_:
	.zero		920


//--------------------- SYMBOLS --------------------------

	.type		.nv.reservedSmem.offset0,@object
	.size		.nv.reservedSmem.offset0,0x4
	.type		.nv.reservedSmem.cap,@object
	.size		.nv.reservedSmem.cap,0x4
